//
// Generated by NVIDIA NVVM Compiler
//
// Compiler Build ID: CL-36424714
// Cuda compilation tools, release 13.0, V13.0.88
// Based on NVVM 20.0.0
//

.version 9.0
.target sm_100
.address_size 64

	// .globl	_Z13fresnel_gpu_0PiS_PfS0_

.visible .entry _Z13fresnel_gpu_0PiS_PfS0_(
	.param .u64 .ptr .align 1 _Z13fresnel_gpu_0PiS_PfS0__param_0,
	.param .u64 .ptr .align 1 _Z13fresnel_gpu_0PiS_PfS0__param_1,
	.param .u64 .ptr .align 1 _Z13fresnel_gpu_0PiS_PfS0__param_2,
	.param .u64 .ptr .align 1 _Z13fresnel_gpu_0PiS_PfS0__param_3
)
{
	.reg .pred 	%p<2>;
	.reg .b32 	%r<23>;
	.reg .b32 	%f<50>;
	.reg .b64 	%rd<23>;

	ld.param.u64 	%rd11, [_Z13fresnel_gpu_0PiS_PfS0__param_0];
	ld.param.u64 	%rd12, [_Z13fresnel_gpu_0PiS_PfS0__param_1];
	ld.param.u64 	%rd13, [_Z13fresnel_gpu_0PiS_PfS0__param_2];
	ld.param.u64 	%rd14, [_Z13fresnel_gpu_0PiS_PfS0__param_3];
	cvta.to.global.u64 	%rd15, %rd13;
	cvta.to.global.u64 	%rd16, %rd14;
	cvta.to.global.u64 	%rd17, %rd12;
	cvta.to.global.u64 	%rd18, %rd11;
	mov.u32 	%r4, %ntid.x;
	mov.u32 	%r5, %ctaid.x;
	mov.u32 	%r6, %tid.x;
	mad.lo.s32 	%r7, %r4, %r5, %r6;
	mov.u32 	%r8, %ntid.y;
	mov.u32 	%r9, %ctaid.y;
	mov.u32 	%r10, %tid.y;
	mad.lo.s32 	%r11, %r8, %r9, %r10;
	shl.b32 	%r12, %r11, 10;
	add.s32 	%r13, %r12, %r7;
	cvt.rn.f32.s32 	%f1, %r7;
	cvt.rn.f32.u32 	%f2, %r11;
	mul.wide.s32 	%rd19, %r13, 4;
	add.s64 	%rd1, %rd16, %rd19;
	ld.global.f32 	%f49, [%rd1];
	add.s64 	%rd22, %rd18, 8;
	add.s64 	%rd21, %rd17, 8;
	add.s64 	%rd20, %rd15, 8;
	mov.b32 	%r22, 0;
$L__BB0_1:
	ld.global.u32 	%r14, [%rd22+-8];
	cvt.rn.f32.s32 	%f6, %r14;
	sub.f32 	%f7, %f1, %f6;
	ld.global.u32 	%r15, [%rd21+-8];
	cvt.rn.f32.s32 	%f8, %r15;
	sub.f32 	%f9, %f2, %f8;
	mul.f32 	%f10, %f9, %f9;
	fma.rn.f32 	%f11, %f7, %f7, %f10;
	mul.f32 	%f12, %f11, 0f409ED112;
	ld.global.f32 	%f13, [%rd20+-8];
	mul.f32 	%f14, %f13, %f12;
	cos.approx.f32 	%f15, %f14;
	add.f32 	%f16, %f49, %f15;
	st.global.f32 	[%rd1], %f16;
	ld.global.u32 	%r16, [%rd22+-4];
	cvt.rn.f32.s32 	%f17, %r16;
	sub.f32 	%f18, %f1, %f17;
	ld.global.u32 	%r17, [%rd21+-4];
	cvt.rn.f32.s32 	%f19, %r17;
	sub.f32 	%f20, %f2, %f19;
	mul.f32 	%f21, %f20, %f20;
	fma.rn.f32 	%f22, %f18, %f18, %f21;
	mul.f32 	%f23, %f22, 0f409ED112;
	ld.global.f32 	%f24, [%rd20+-4];
	mul.f32 	%f25, %f24, %f23;
	cos.approx.f32 	%f26, %f25;
	add.f32 	%f27, %f16, %f26;
	st.global.f32 	[%rd1], %f27;
	ld.global.u32 	%r18, [%rd22];
	cvt.rn.f32.s32 	%f28, %r18;
	sub.f32 	%f29, %f1, %f28;
	ld.global.u32 	%r19, [%rd21];
	cvt.rn.f32.s32 	%f30, %r19;
	sub.f32 	%f31, %f2, %f30;
	mul.f32 	%f32, %f31, %f31;
	fma.rn.f32 	%f33, %f29, %f29, %f32;
	mul.f32 	%f34, %f33, 0f409ED112;
	ld.global.f32 	%f35, [%rd20];
	mul.f32 	%f36, %f35, %f34;
	cos.approx.f32 	%f37, %f36;
	add.f32 	%f38, %f27, %f37;
	st.global.f32 	[%rd1], %f38;
	ld.global.u32 	%r20, [%rd22+4];
	cvt.rn.f32.s32 	%f39, %r20;
	sub.f32 	%f40, %f1, %f39;
	ld.global.u32 	%r21, [%rd21+4];
	cvt.rn.f32.s32 	%f41, %r21;
	sub.f32 	%f42, %f2, %f41;
	mul.f32 	%f43, %f42, %f42;
	fma.rn.f32 	%f44, %f40, %f40, %f43;
	mul.f32 	%f45, %f44, 0f409ED112;
	ld.global.f32 	%f46, [%rd20+4];
	mul.f32 	%f47, %f46, %f45;
	cos.approx.f32 	%f48, %f47;
	add.f32 	%f49, %f38, %f48;
	st.global.f32 	[%rd1], %f49;
	add.s32 	%r22, %r22, 4;
	add.s64 	%rd22, %rd22, 16;
	add.s64 	%rd21, %rd21, 16;
	add.s64 	%rd20, %rd20, 16;
	setp.ne.s32 	%p1, %r22, 284;
	@%p1 bra 	$L__BB0_1;
	ret;

}
	// .globl	_Z13fresnel_gpu_1PiS_PfS0_
.visible .entry _Z13fresnel_gpu_1PiS_PfS0_(
	.param .u64 .ptr .align 1 _Z13fresnel_gpu_1PiS_PfS0__param_0,
	.param .u64 .ptr .align 1 _Z13fresnel_gpu_1PiS_PfS0__param_1,
	.param .u64 .ptr .align 1 _Z13fresnel_gpu_1PiS_PfS0__param_2,
	.param .u64 .ptr .align 1 _Z13fresnel_gpu_1PiS_PfS0__param_3
)
{
	.reg .pred 	%p<2>;
	.reg .b32 	%r<24>;
	.reg .b32 	%f<50>;
	.reg .b64 	%rd<23>;
	.reg .b64 	%fd<6>;

	ld.param.u64 	%rd11, [_Z13fresnel_gpu_1PiS_PfS0__param_0];
	ld.param.u64 	%rd12, [_Z13fresnel_gpu_1PiS_PfS0__param_1];
	ld.param.u64 	%rd13, [_Z13fresnel_gpu_1PiS_PfS0__param_2];
	ld.param.u64 	%rd14, [_Z13fresnel_gpu_1PiS_PfS0__param_3];
	cvta.to.global.u64 	%rd15, %rd13;
	cvta.to.global.u64 	%rd16, %rd14;
	cvta.to.global.u64 	%rd17, %rd12;
	cvta.to.global.u64 	%rd18, %rd11;
	mov.u32 	%r4, %ntid.x;
	mov.u32 	%r5, %ctaid.x;
	mov.u32 	%r6, %tid.x;
	mad.lo.s32 	%r7, %r4, %r5, %r6;
	mov.u32 	%r8, %ntid.y;
	mov.u32 	%r9, %ctaid.y;
	mov.u32 	%r10, %tid.y;
	mad.lo.s32 	%r11, %r8, %r9, %r10;
	add.s32 	%r12, %r11, 512;
	cvt.rn.f64.u32 	%fd1, %r12;
	cvt.rzi.s32.f64 	%r13, %fd1;
	cvt.rn.f64.s32 	%fd2, %r13;
	add.f64 	%fd3, %fd2, 0dC080000000000000;
	cvt.rn.f64.s32 	%fd4, %r7;
	fma.rn.f64 	%fd5, %fd3, 0d4090000000000000, %fd4;
	cvt.rzi.s32.f64 	%r14, %fd5;
	cvt.rn.f32.s32 	%f1, %r7;
	cvt.rn.f32.s32 	%f2, %r13;
	mul.wide.s32 	%rd19, %r14, 4;
	add.s64 	%rd1, %rd16, %rd19;
	ld.global.f32 	%f49, [%rd1];
	add.s64 	%rd22, %rd18, 8;
	add.s64 	%rd21, %rd17, 8;
	add.s64 	%rd20, %rd15, 8;
	mov.b32 	%r23, 0;
$L__BB1_1:
	ld.global.u32 	%r15, [%rd22+-8];
	cvt.rn.f32.s32 	%f6, %r15;
	sub.f32 	%f7, %f1, %f6;
	ld.global.u32 	%r16, [%rd21+-8];
	cvt.rn.f32.s32 	%f8, %r16;
	sub.f32 	%f9, %f2, %f8;
	mul.f32 	%f10, %f9, %f9;
	fma.rn.f32 	%f11, %f7, %f7, %f10;
	mul.f32 	%f12, %f11, 0f409ED112;
	ld.global.f32 	%f13, [%rd20+-8];
	mul.f32 	%f14, %f13, %f12;
	cos.approx.f32 	%f15, %f14;
	add.f32 	%f16, %f49, %f15;
	st.global.f32 	[%rd1], %f16;
	ld.global.u32 	%r17, [%rd22+-4];
	cvt.rn.f32.s32 	%f17, %r17;
	sub.f32 	%f18, %f1, %f17;
	ld.global.u32 	%r18, [%rd21+-4];
	cvt.rn.f32.s32 	%f19, %r18;
	sub.f32 	%f20, %f2, %f19;
	mul.f32 	%f21, %f20, %f20;
	fma.rn.f32 	%f22, %f18, %f18, %f21;
	mul.f32 	%f23, %f22, 0f409ED112;
	ld.global.f32 	%f24, [%rd20+-4];
	mul.f32 	%f25, %f24, %f23;
	cos.approx.f32 	%f26, %f25;
	add.f32 	%f27, %f16, %f26;
	st.global.f32 	[%rd1], %f27;
	ld.global.u32 	%r19, [%rd22];
	cvt.rn.f32.s32 	%f28, %r19;
	sub.f32 	%f29, %f1, %f28;
	ld.global.u32 	%r20, [%rd21];
	cvt.rn.f32.s32 	%f30, %r20;
	sub.f32 	%f31, %f2, %f30;
	mul.f32 	%f32, %f31, %f31;
	fma.rn.f32 	%f33, %f29, %f29, %f32;
	mul.f32 	%f34, %f33, 0f409ED112;
	ld.global.f32 	%f35, [%rd20];
	mul.f32 	%f36, %f35, %f34;
	cos.approx.f32 	%f37, %f36;
	add.f32 	%f38, %f27, %f37;
	st.global.f32 	[%rd1], %f38;
	ld.global.u32 	%r21, [%rd22+4];
	cvt.rn.f32.s32 	%f39, %r21;
	sub.f32 	%f40, %f1, %f39;
	ld.global.u32 	%r22, [%rd21+4];
	cvt.rn.f32.s32 	%f41, %r22;
	sub.f32 	%f42, %f2, %f41;
	mul.f32 	%f43, %f42, %f42;
	fma.rn.f32 	%f44, %f40, %f40, %f43;
	mul.f32 	%f45, %f44, 0f409ED112;
	ld.global.f32 	%f46, [%rd20+4];
	mul.f32 	%f47, %f46, %f45;
	cos.approx.f32 	%f48, %f47;
	add.f32 	%f49, %f38, %f48;
	st.global.f32 	[%rd1], %f49;
	add.s32 	%r23, %r23, 4;
	add.s64 	%rd22, %rd22, 16;
	add.s64 	%rd21, %rd21, 16;
	add.s64 	%rd20, %rd20, 16;
	setp.ne.s32 	%p1, %r23, 284;
	@%p1 bra 	$L__BB1_1;
	ret;

}


// ===== COMPILED SASS (sm_100) =====

	.target	sm_100

	.elftype	@"ET_EXEC"


//--------------------- .note.nv.tkinfo           --------------------------
	.section	.note.nv.tkinfo,"",@"SHT_NOTE"
	.sectionflags	@"SHF_NOTE_NV_TKINFO"
	.tkinfo
        /*0018*/ 	.word	0x00000002
        /*0030*/ 	.string	""
        /*0030*/ 	.string	"ptxas"
        /*0030*/ 	.string	"Cuda compilation tools, release 13.0, V13.0.88"
        /*0030*/ 	.string	"Build cuda_13.0.r13.0/compiler.36424714_0"
        /*0030*/ 	.string	"-arch sm_100 -m 64 "



//--------------------- .note.nv.cuinfo           --------------------------
	.section	.note.nv.cuinfo,"",@"SHT_NOTE"
	.sectionflags	@"SHF_NOTE_NV_CUINFO"
        /*0018*/ 	.short	0x0002
        /*001a*/ 	.short	0x0064
        /*001c*/ 	.short	0x0082
	.zero		2


//--------------------- .nv.info                  --------------------------
	.section	.nv.info,"",@"SHT_CUDA_INFO"
	.align	4


	//----- nvinfo : EIATTR_REGCOUNT
	.align		4
        /*0000*/ 	.byte	0x04, 0x2f
        /*0002*/ 	.short	(.L_1 - .L_0)
	.align		4
.L_0:
        /*0004*/ 	.word	index@(_Z13fresnel_gpu_0PiS_PfS0_)
        /*0008*/ 	.word	0x00000014


	//----- nvinfo : EIATTR_FRAME_SIZE
	.align		4
.L_1:
        /*000c*/ 	.byte	0x04, 0x11
        /*000e*/ 	.short	(.L_3 - .L_2)
	.align		4
.L_2:
        /*0010*/ 	.word	index@(_Z13fresnel_gpu_0PiS_PfS0_)
        /*0014*/ 	.word	0x00000000


	//----- nvinfo : EIATTR_REGCOUNT
	.align		4
.L_3:
        /*0018*/ 	.byte	0x04, 0x2f
        /*001a*/ 	.short	(.L_5 - .L_4)
	.align		4
.L_4:
        /*001c*/ 	.word	index@(_Z13fresnel_gpu_1PiS_PfS0_)
        /*0020*/ 	.word	0x00000018


	//----- nvinfo : EIATTR_FRAME_SIZE
	.align		4
.L_5:
        /*0024*/ 	.byte	0x04, 0x11
        /*0026*/ 	.short	(.L_7 - .L_6)
	.align		4
.L_6:
        /*0028*/ 	.word	index@(_Z13fresnel_gpu_1PiS_PfS0_)
        /*002c*/ 	.word	0x00000000


	//----- nvinfo : EIATTR_MIN_STACK_SIZE
	.align		4
.L_7:
        /*0030*/ 	.byte	0x04, 0x12
        /*0032*/ 	.short	(.L_9 - .L_8)
	.align		4
.L_8:
        /*0034*/ 	.word	index@(_Z13fresnel_gpu_1PiS_PfS0_)
        /*0038*/ 	.word	0x00000000


	//----- nvinfo : EIATTR_MIN_STACK_SIZE
	.align		4
.L_9:
        /*003c*/ 	.byte	0x04, 0x12
        /*003e*/ 	.short	(.L_11 - .L_10)
	.align		4
.L_10:
        /*0040*/ 	.word	index@(_Z13fresnel_gpu_0PiS_PfS0_)
        /*0044*/ 	.word	0x00000000
.L_11:


//--------------------- .nv.compat                --------------------------
	.section	.nv.compat,"",@"SHT_CUDA_COMPAT_INFO"
	.align	4
        /*0000*/ 	.byte	0x02, 0x09, 0x00, 0x00, 0x02, 0x02, 0x01, 0x00, 0x02, 0x05, 0x05, 0x00, 0x03, 0x07, 0x01, 0x01
        /*0010*/ 	.byte	0x02, 0x03, 0x00, 0x00, 0x02, 0x06, 0x01, 0x00, 0x04, 0x0b, 0x08, 0x00, 0x01, 0x00, 0x00, 0x00
        /*0020*/ 	.byte	0x00, 0x00, 0x00, 0x00


//--------------------- .nv.info._Z13fresnel_gpu_1PiS_PfS0_ --------------------------
	.section	.nv.info._Z13fresnel_gpu_1PiS_PfS0_,"",@"SHT_CUDA_INFO"
	.sectionflags	@""
	.align	4


	//----- nvinfo : EIATTR_CUDA_API_VERSION
	.align		4
        /*0000*/ 	.byte	0x04, 0x37
        /*0002*/ 	.short	(.L_13 - .L_12)
.L_12:
        /*0004*/ 	.word	0x00000082


	//----- nvinfo : EIATTR_KPARAM_INFO
	.align		4
.L_13:
        /*0008*/ 	.byte	0x04, 0x17
        /*000a*/ 	.short	(.L_15 - .L_14)
.L_14:
        /*000c*/ 	.word	0x00000000
        /*0010*/ 	.short	0x0003
        /*0012*/ 	.short	0x0018
        /*0014*/ 	.byte	0x00, 0xf5, 0x21, 0x00


	//----- nvinfo : EIATTR_KPARAM_INFO
	.align		4
.L_15:
        /*0018*/ 	.byte	0x04, 0x17
        /*001a*/ 	.short	(.L_17 - .L_16)
.L_16:
        /*001c*/ 	.word	0x00000000
        /*0020*/ 	.short	0x0002
        /*0022*/ 	.short	0x0010
        /*0024*/ 	.byte	0x00, 0xf5, 0x21, 0x00


	//----- nvinfo : EIATTR_KPARAM_INFO
	.align		4
.L_17:
        /*0028*/ 	.byte	0x04, 0x17
        /*002a*/ 	.short	(.L_19 - .L_18)
.L_18:
        /*002c*/ 	.word	0x00000000
        /*0030*/ 	.short	0x0001
        /*0032*/ 	.short	0x0008
        /*0034*/ 	.byte	0x00, 0xf5, 0x21, 0x00


	//----- nvinfo : EIATTR_KPARAM_INFO
	.align		4
.L_19:
        /*0038*/ 	.byte	0x04, 0x17
        /*003a*/ 	.short	(.L_21 - .L_20)
.L_20:
        /*003c*/ 	.word	0x00000000
        /*0040*/ 	.short	0x0000
        /*0042*/ 	.short	0x0000
        /*0044*/ 	.byte	0x00, 0xf5, 0x21, 0x00


	//----- nvinfo : EIATTR_SPARSE_MMA_MASK
	.align		4
.L_21:
        /*0048*/ 	.byte	0x03, 0x50
        /*004a*/ 	.short	0x0000


	//----- nvinfo : EIATTR_MAXREG_COUNT
	.align		4
        /*004c*/ 	.byte	0x03, 0x1b
        /*004e*/ 	.short	0x00ff


	//----- nvinfo : EIATTR_MERCURY_ISA_VERSION
	.align		4
        /*0050*/ 	.byte	0x03, 0x5f
        /*0052*/ 	.short	0x0101


	//----- nvinfo : EIATTR_VRC_CTA_INIT_COUNT
	.align		4
        /*0054*/ 	.byte	0x02, 0x4a
	.zero		1
	.zero		1


	//----- nvinfo : EIATTR_EXIT_INSTR_OFFSETS
	.align		4
        /*0058*/ 	.byte	0x04, 0x1c
        /*005a*/ 	.short	(.L_23 - .L_22)


	//   ....[0]....
.L_22:
        /*005c*/ 	.word	0x00001610


	//----- nvinfo : EIATTR_CBANK_PARAM_SIZE
	.align		4
.L_23:
        /*0060*/ 	.byte	0x03, 0x19
        /*0062*/ 	.short	0x0020


	//----- nvinfo : EIATTR_PARAM_CBANK
	.align		4
        /*0064*/ 	.byte	0x04, 0x0a
        /*0066*/ 	.short	(.L_25 - .L_24)
	.align		4
.L_24:
        /*0068*/ 	.word	index@(.nv.constant0._Z13fresnel_gpu_1PiS_PfS0_)
        /*006c*/ 	.short	0x0380
        /*006e*/ 	.short	0x0020


	//----- nvinfo : EIATTR_SW_WAR
	.align		4
.L_25:
        /*0070*/ 	.byte	0x04, 0x36
        /*0072*/ 	.short	(.L_27 - .L_26)
.L_26:
        /*0074*/ 	.word	0x00000008
.L_27:


//--------------------- .nv.info._Z13fresnel_gpu_0PiS_PfS0_ --------------------------
	.section	.nv.info._Z13fresnel_gpu_0PiS_PfS0_,"",@"SHT_CUDA_INFO"
	.sectionflags	@""
	.align	4


	//----- nvinfo : EIATTR_CUDA_API_VERSION
	.align		4
        /*0000*/ 	.byte	0x04, 0x37
        /*0002*/ 	.short	(.L_29 - .L_28)
.L_28:
        /*0004*/ 	.word	0x00000082


	//----- nvinfo : EIATTR_KPARAM_INFO
	.align		4
.L_29:
        /*0008*/ 	.byte	0x04, 0x17
        /*000a*/ 	.short	(.L_31 - .L_30)
.L_30:
        /*000c*/ 	.word	0x00000000
        /*0010*/ 	.short	0x0003
        /*0012*/ 	.short	0x0018
        /*0014*/ 	.byte	0x00, 0xf5, 0x21, 0x00


	//----- nvinfo : EIATTR_KPARAM_INFO
	.align		4
.L_31:
        /*0018*/ 	.byte	0x04, 0x17
        /*001a*/ 	.short	(.L_33 - .L_32)
.L_32:
        /*001c*/ 	.word	0x00000000
        /*0020*/ 	.short	0x0002
        /*0022*/ 	.short	0x0010
        /*0024*/ 	.byte	0x00, 0xf5, 0x21, 0x00


	//----- nvinfo : EIATTR_KPARAM_INFO
	.align		4
.L_33:
        /*0028*/ 	.byte	0x04, 0x17
        /*002a*/ 	.short	(.L_35 - .L_34)
.L_34:
        /*002c*/ 	.word	0x00000000
        /*0030*/ 	.short	0x0001
        /*0032*/ 	.short	0x0008
        /*0034*/ 	.byte	0x00, 0xf5, 0x21, 0x00


	//----- nvinfo : EIATTR_KPARAM_INFO
	.align		4
.L_35:
        /*0038*/ 	.byte	0x04, 0x17
        /*003a*/ 	.short	(.L_37 - .L_36)
.L_36:
        /*003c*/ 	.word	0x00000000
        /*0040*/ 	.short	0x0000
        /*0042*/ 	.short	0x0000
        /*0044*/ 	.byte	0x00, 0xf5, 0x21, 0x00


	//----- nvinfo : EIATTR_SPARSE_MMA_MASK
	.align		4
.L_37:
        /*0048*/ 	.byte	0x03, 0x50
        /*004a*/ 	.short	0x0000


	//----- nvinfo : EIATTR_MAXREG_COUNT
	.align		4
        /*004c*/ 	.byte	0x03, 0x1b
        /*004e*/ 	.short	0x00ff


	//----- nvinfo : EIATTR_MERCURY_ISA_VERSION
	.align		4
        /*0050*/ 	.byte	0x03, 0x5f
        /*0052*/ 	.short	0x0101


	//----- nvinfo : EIATTR_VRC_CTA_INIT_COUNT
	.align		4
        /*0054*/ 	.byte	0x02, 0x4a
	.zero		1
	.zero		1


	//----- nvinfo : EIATTR_EXIT_INSTR_OFFSETS
	.align		4
        /*0058*/ 	.byte	0x04, 0x1c
        /*005a*/ 	.short	(.L_39 - .L_38)


	//   ....[0]....
.L_38:
        /*005c*/ 	.word	0x000015a0


	//----- nvinfo : EIATTR_CBANK_PARAM_SIZE
	.align		4
.L_39:
        /*0060*/ 	.byte	0x03, 0x19
        /*0062*/ 	.short	0x0020


	//----- nvinfo : EIATTR_PARAM_CBANK
	.align		4
        /*0064*/ 	.byte	0x04, 0x0a
        /*0066*/ 	.short	(.L_41 - .L_40)
	.align		4
.L_40:
        /*0068*/ 	.word	index@(.nv.constant0._Z13fresnel_gpu_0PiS_PfS0_)
        /*006c*/ 	.short	0x0380
        /*006e*/ 	.short	0x0020


	//----- nvinfo : EIATTR_SW_WAR
	.align		4
.L_41:
        /*0070*/ 	.byte	0x04, 0x36
        /*0072*/ 	.short	(.L_43 - .L_42)
.L_42:
        /*0074*/ 	.word	0x00000008
.L_43:


//--------------------- .nv.callgraph             --------------------------
	.section	.nv.callgraph,"",@"SHT_CUDA_CALLGRAPH"
	.align	4
	.sectionentsize	8
	.align		4
        /*0000*/ 	.word	0x00000000
	.align		4
        /*0004*/ 	.word	0xffffffff
	.align		4
        /*0008*/ 	.word	0x00000000
	.align		4
        /*000c*/ 	.word	0xfffffffe
	.align		4
        /*0010*/ 	.word	0x00000000
	.align		4
        /*0014*/ 	.word	0xfffffffd
	.align		4
        /*0018*/ 	.word	0x00000000
	.align		4
        /*001c*/ 	.word	0xfffffffc


//--------------------- .text._Z13fresnel_gpu_1PiS_PfS0_ --------------------------
	.section	.text._Z13fresnel_gpu_1PiS_PfS0_,"ax",@progbits
	.align	128
        .global         _Z13fresnel_gpu_1PiS_PfS0_
        .type           _Z13fresnel_gpu_1PiS_PfS0_,@function
        .size           _Z13fresnel_gpu_1PiS_PfS0_,(.L_x_4 - _Z13fresnel_gpu_1PiS_PfS0_)
        .other          _Z13fresnel_gpu_1PiS_PfS0_,@"STO_CUDA_ENTRY STV_DEFAULT"
_Z13fresnel_gpu_1PiS_PfS0_:
.text._Z13fresnel_gpu_1PiS_PfS0_:
[----:B------:R-:W-:Y:S01]  /*0000*/  LDC R1, c[0x0][0x37c] ;  /* 0x0000df00ff017b82 */ /* 0x000fe20000000800 */
[----:B------:R-:W0:Y:S01]  /*0010*/  S2R R0, SR_CTAID.Y ;  /* 0x0000000000007919 */ /* 0x000e220000002600 */
[----:B------:R-:W1:Y:S06]  /*0020*/  LDCU UR4, c[0x0][0x360] ;  /* 0x00006c00ff0477ac */ /* 0x000e6c0008000800 */
[----:B------:R-:W2:Y:S01]  /*0030*/  LDC.64 R4, c[0x0][0x380] ;  /* 0x0000e000ff047b82 */ /* 0x000ea20000000a00 */
[----:B------:R-:W0:Y:S01]  /*0040*/  S2R R3, SR_TID.Y ;  /* 0x0000000000037919 */ /* 0x000e220000002200 */
[----:B------:R-:W0:Y:S01]  /*0050*/  LDCU UR5, c[0x0][0x364] ;  /* 0x00006c80ff0577ac */ /* 0x000e220008000800 */
[----:B------:R-:W1:Y:S01]  /*0060*/  S2R R16, SR_CTAID.X ;  /* 0x0000000000107919 */ /* 0x000e620000002500 */
[----:B------:R-:W2:Y:S04]  /*0070*/  LDCU.64 UR12, c[0x0][0x358] ;  /* 0x00006b00ff0c77ac */ /* 0x000ea80008000a00 */
[----:B------:R-:W3:Y:S01]  /*0080*/  LDC.64 R6, c[0x0][0x390] ;  /* 0x0000e400ff067b82 */ /* 0x000ee20000000a00 */
[----:B------:R-:W1:Y:S01]  /*0090*/  S2R R13, SR_TID.X ;  /* 0x00000000000d7919 */ /* 0x000e620000002100 */
[----:B------:R-:W4:Y:S06]  /*00a0*/  LDCU.64 UR10, c[0x0][0x390] ;  /* 0x00007200ff0a77ac */ /* 0x000f2c0008000a00 */
[----:B------:R-:W5:Y:S01]  /*00b0*/  LDC.64 R14, c[0x0][0x398] ;  /* 0x0000e600ff0e7b82 */ /* 0x000f620000000a00 */
[----:B--2---:R-:W2:Y:S04]  /*00c0*/  LDG.E R18, desc[UR12][R4.64] ;  /* 0x0000000c04127981 */ /* 0x004ea8000c1e1900 */
[----:B---3--:R-:W3:Y:S01]  /*00d0*/  LDG.E R21, desc[UR12][R6.64] ;  /* 0x0000000c06157981 */ /* 0x008ee2000c1e1900 */
[----:B0-----:R-:W-:-:S02]  /*00e0*/  IMAD R0, R0, UR5, R3 ;  /* 0x0000000500007c24 */ /* 0x001fc4000f8e0203 */
[----:B------:R-:W0:Y:S03]  /*00f0*/  LDC.64 R2, c[0x0][0x388] ;  /* 0x0000e200ff027b82 */ /* 0x000e260000000a00 */
[----:B------:R-:W-:-:S04]  /*0100*/  IADD3 R0, PT, PT, R0, 0x200, RZ ;  /* 0x0000020000007810 */ /* 0x000fc80007ffe0ff */
[----:B------:R-:W4:Y:S08]  /*0110*/  I2F.F64.U32 R8, R0 ;  /* 0x0000000000087312 */ /* 0x000f300000201800 */
[----:B----4-:R-:W4:Y:S01]  /*0120*/  F2I.F64.TRUNC R17, R8 ;  /* 0x0000000800117311 */ /* 0x010f22000030d100 */
[----:B-1----:R-:W-:Y:S01]  /*0130*/  IMAD R16, R16, UR4, R13 ;  /* 0x0000000410107c24 */ /* 0x002fe2000f8e020d */
[----:B0-----:R-:W3:Y:S01]  /*0140*/  LDG.E R19, desc[UR12][R2.64] ;  /* 0x0000000c02137981 */ /* 0x001ee2000c1e1900 */
[----:B------:R-:W0:Y:S05]  /*0150*/  LDCU.128 UR4, c[0x0][0x380] ;  /* 0x00007000ff0477ac */ /* 0x000e2a0008000c00 */
[----:B----4-:R-:W1:Y:S08]  /*0160*/  I2F.F64 R10, R17 ;  /* 0x00000011000a7312 */ /* 0x010e700000201c00 */
[----:B------:R-:W4:Y:S01]  /*0170*/  I2F.F64 R12, R16 ;  /* 0x00000010000c7312 */ /* 0x000f220000201c00 */
[----:B-1----:R-:W-:-:S08]  /*0180*/  DADD R10, R10, -512 ;  /* 0xc08000000a0a7429 */ /* 0x002fd00000000000 */
[----:B----4-:R-:W-:-:S06]  /*0190*/  DFMA R12, R10, 1024, R12 ;  /* 0x409000000a0c782b */ /* 0x010fcc000000000c */
[----:B------:R-:W5:Y:S02]  /*01a0*/  F2I.F64.TRUNC R9, R12 ;  /* 0x0000000c00097311 */ /* 0x000f64000030d100 */
[----:B-----5:R-:W-:-:S05]  /*01b0*/  IMAD.WIDE R8, R9, 0x4, R14 ;  /* 0x0000000409087825 */ /* 0x020fca00078e020e */
[----:B------:R-:W4:Y:S01]  /*01c0*/  LDG.E R11, desc[UR12][R8.64] ;  /* 0x0000000c080b7981 */ /* 0x000f22000c1e1900 */
[----:B------:R-:W-:Y:S02]  /*01d0*/  I2FP.F32.S32 R0, R17 ;  /* 0x0000001100007245 */ /* 0x000fe40000201400 */
[----:B------:R-:W-:Y:S02]  /*01e0*/  I2FP.F32.S32 R10, R16 ;  /* 0x00000010000a7245 */ /* 0x000fe40000201400 */
[----:B--2---:R-:W-:-:S05]  /*01f0*/  I2FP.F32.S32 R15, R18 ;  /* 0x00000012000f7245 */ /* 0x004fca0000201400 */
[----:B------:R-:W-:Y:S01]  /*0200*/  FADD R15, R10, -R15 ;  /* 0x8000000f0a0f7221 */ /* 0x000fe20000000000 */
[----:B---3--:R-:W-:-:S05]  /*0210*/  I2FP.F32.S32 R19, R19 ;  /* 0x0000001300137245 */ /* 0x008fca0000201400 */
[----:B------:R-:W-:-:S04]  /*0220*/  FADD R19, R0, -R19 ;  /* 0x8000001300137221 */ /* 0x000fc80000000000 */
[----:B------:R-:W-:-:S04]  /*0230*/  FMUL R14, R19, R19 ;  /* 0x00000013130e7220 */ /* 0x000fc80000400000 */
[----:B------:R-:W-:-:S04]  /*0240*/  FFMA R14, R15, R15, R14 ;  /* 0x0000000f0f0e7223 */ /* 0x000fc8000000000e */
[----:B------:R-:W-:-:S04]  /*0250*/  FMUL R14, R14, 4.9630212783813476562 ;  /* 0x409ed1120e0e7820 */ /* 0x000fc80000400000 */
[----:B------:R-:W-:-:S04]  /*0260*/  FMUL R14, R14, R21 ;  /* 0x000000150e0e7220 */ /* 0x000fc80000400000 */
[----:B------:R-:W-:-:S04]  /*0270*/  FMUL.RZ R14, R14, 0.15915493667125701904 ;  /* 0x3e22f9830e0e7820 */ /* 0x000fc8000040c000 */
[----:B------:R-:W4:Y:S02]  /*0280*/  MUFU.COS R12, R14 ;  /* 0x0000000e000c7308 */ /* 0x000f240000000000 */
[----:B----4-:R-:W-:-:S05]  /*0290*/  FADD R11, R11, R12 ;  /* 0x0000000c0b0b7221 */ /* 0x010fca0000000000 */
[----:B------:R1:W-:Y:S04]  /*02a0*/  STG.E desc[UR12][R8.64], R11 ;  /* 0x0000000b08007986 */ /* 0x0003e8000c10190c */
[----:B------:R-:W2:Y:S04]  /*02b0*/  LDG.E R13, desc[UR12][R2.64+0x4] ;  /* 0x0000040c020d7981 */ /* 0x000ea8000c1e1900 */
[----:B------:R-:W3:Y:S04]  /*02c0*/  LDG.E R12, desc[UR12][R4.64+0x4] ;  /* 0x0000040c040c7981 */ /* 0x000ee8000c1e1900 */
[----:B------:R-:W4:Y:S01]  /*02d0*/  LDG.E R17, desc[UR12][R6.64+0x4] ;  /* 0x0000040c06117981 */ /* 0x000f22000c1e1900 */
[----:B--2---:R-:W-:-:S02]  /*02e0*/  I2FP.F32.S32 R15, R13 ;  /* 0x0000000d000f7245 */ /* 0x004fc40000201400 */
[----:B---3--:R-:W-:-:S03]  /*02f0*/  I2FP.F32.S32 R13, R12 ;  /* 0x0000000c000d7245 */ /* 0x008fc60000201400 */
[----:B------:R-:W-:Y:S02]  /*0300*/  FADD R15, R0, -R15 ;  /* 0x8000000f000f7221 */ /* 0x000fe40000000000 */
[----:B------:R-:W-:Y:S02]  /*0310*/  FADD R13, R10, -R13 ;  /* 0x8000000d0a0d7221 */ /* 0x000fe40000000000 */
[----:B------:R-:W-:-:S04]  /*0320*/  FMUL R12, R15, R15 ;  /* 0x0000000f0f0c7220 */ /* 0x000fc80000400000 */
[----:B------:R-:W-:-:S04]  /*0330*/  FFMA R12, R13, R13, R12 ;  /* 0x0000000d0d0c7223 */ /* 0x000fc8000000000c */
[----:B------:R-:W-:-:S04]  /*0340*/  FMUL R12, R12, 4.9630212783813476562 ;  /* 0x409ed1120c0c7820 */ /* 0x000fc80000400000 */
[----:B----4-:R-:W-:-:S04]  /*0350*/  FMUL R12, R12, R17 ;  /* 0x000000110c0c7220 */ /* 0x010fc80000400000 */
[----:B------:R-:W-:-:S04]  /*0360*/  FMUL.RZ R14, R12, 0.15915493667125701904 ;  /* 0x3e22f9830c0e7820 */ /* 0x000fc8000040c000 */
[----:B------:R-:W1:Y:S02]  /*0370*/  MUFU.COS R12, R14 ;  /* 0x0000000e000c7308 */ /* 0x000e640000000000 */
[----:B-1----:R-:W-:-:S05]  /*0380*/  FADD R11, R11, R12 ;  /* 0x0000000c0b0b7221 */ /* 0x002fca0000000000 */
        /* <DEDUP_REMOVED lines=76> */
[----:B------:R2:W3:Y:S04]  /*0850*/  LDG.E R2, desc[UR12][R2.64+0x1c] ;  /* 0x00001c0c02027981 */ /* 0x0004e8000c1e1900 */
[----:B------:R4:W5:Y:S04]  /*0860*/  LDG.E R4, desc[UR12][R4.64+0x1c] ;  /* 0x00001c0c04047981 */ /* 0x000968000c1e1900 */
[----:B------:R1:W5:Y:S01]  /*0870*/  LDG.E R7, desc[UR12][R6.64+0x1c] ;  /* 0x00001c0c06077981 */ /* 0x000362000c1e1900 */
[----:B0-----:R-:W-:-:S02]  /*0880*/  UIADD3 UR8, UP0, UPT, UR4, 0x8, URZ ;  /* 0x0000000804087890 */ /* 0x001fc4000ff1e0ff */
[----:B------:R-:W-:Y:S02]  /*0890*/  UIADD3 UR6, UP1, UPT, UR6, 0x8, URZ ;  /* 0x0000000806067890 */ /* 0x000fe4000ff3e0ff */
[----:B------:R-:W-:Y:S02]  /*08a0*/  UIADD3 UR4, UP2, UPT, UR10, 0x8, URZ ;  /* 0x000000080a047890 */ /* 0x000fe4000ff5e0ff */
[----:B------:R-:W-:Y:S02]  /*08b0*/  UIADD3 UR8, UP3, UPT, UR8, 0x20, URZ ;  /* 0x0000002008087890 */ /* 0x000fe4000ff7e0ff */
[----:B------:R-:W-:Y:S02]  /*08c0*/  UIADD3 UR6, UP4, UPT, UR6, 0x20, URZ ;  /* 0x0000002006067890 */ /* 0x000fe4000ff9e0ff */
[----:B------:R-:W-:Y:S02]  /*08d0*/  UIADD3 UR4, UP5, UPT, UR4, 0x20, URZ ;  /* 0x0000002004047890 */ /* 0x000fe4000ffbe0ff */
[----:B------:R-:W-:-:S02]  /*08e0*/  UIADD3.X UR9, UPT, UPT, URZ, URZ, UR5, UP3, UP0 ;  /* 0x000000ffff097290 */ /* 0x000fc40009fe0405 */
[----:B------:R-:W-:Y:S02]  /*08f0*/  UIADD3.X UR7, UPT, UPT, URZ, URZ, UR7, UP4, UP1 ;  /* 0x000000ffff077290 */ /* 0x000fe4000a7e2407 */
[----:B------:R-:W-:Y:S02]  /*0900*/  UIADD3.X UR5, UPT, UPT, URZ, URZ, UR11, UP5, UP2 ;  /* 0x000000ffff057290 */ /* 0x000fe4000afe440b */
[----:B--2---:R-:W-:Y:S02]  /*0910*/  MOV R3, UR9 ;  /* 0x0000000900037c02 */ /* 0x004fe40008000f00 */
[----:B----4-:R-:W-:Y:S02]  /*0920*/  MOV R5, UR7 ;  /* 0x0000000700057c02 */ /* 0x010fe40008000f00 */
[----:B-1----:R-:W-:Y:S01]  /*0930*/  MOV R6, UR4 ;  /* 0x0000000400067c02 */ /* 0x002fe20008000f00 */
[----:B------:R-:W-:Y:S01]  /*0940*/  UMOV UR4, 0x8 ;  /* 0x0000000800047882 */ /* 0x000fe20000000000 */
[----:B---3--:R-:W-:-:S02]  /*0950*/  I2FP.F32.S32 R15, R2 ;  /* 0x00000002000f7245 */ /* 0x008fc40000201400 */
[----:B-----5:R-:W-:-:S03]  /*0960*/  I2FP.F32.S32 R13, R4 ;  /* 0x00000004000d7245 */ /* 0x020fc60000201400 */
[----:B------:R-:W-:Y:S02]  /*0970*/  FADD R15, R0, -R15 ;  /* 0x8000000f000f7221 */ /* 0x000fe40000000000 */
[----:B------:R-:W-:Y:S02]  /*0980*/  FADD R13, R10, -R13 ;  /* 0x8000000d0a0d7221 */ /* 0x000fe40000000000 */
[----:B------:R-:W-:-:S04]  /*0990*/  FMUL R12, R15, R15 ;  /* 0x0000000f0f0c7220 */ /* 0x000fc80000400000 */
[----:B------:R-:W-:-:S04]  /*09a0*/  FFMA R12, R13, R13, R12 ;  /* 0x0000000d0d0c7223 */ /* 0x000fc8000000000c */
[----:B------:R-:W-:-:S04]  /*09b0*/  FMUL R12, R12, 4.9630212783813476562 ;  /* 0x409ed1120c0c7820 */ /* 0x000fc80000400000 */
[----:B------:R-:W-:-:S04]  /*09c0*/  FMUL R12, R12, R7 ;  /* 0x000000070c0c7220 */ /* 0x000fc80000400000 */
[----:B------:R-:W-:-:S06]  /*09d0*/  FMUL.RZ R2, R12, 0.15915493667125701904 ;  /* 0x3e22f9830c027820 */ /* 0x000fcc000040c000 */
[----:B------:R-:W0:Y:S02]  /*09e0*/  MUFU.COS R2, R2 ;  /* 0x0000000200027308 */ /* 0x000e240000000000 */
[----:B0-----:R-:W-:-:S05]  /*09f0*/  FADD R11, R11, R2 ;  /* 0x000000020b0b7221 */ /* 0x001fca0000000000 */
[----:B------:R0:W-:Y:S01]  /*0a00*/  STG.E desc[UR12][R8.64], R11 ;  /* 0x0000000b08007986 */ /* 0x0001e2000c10190c */
[----:B------:R-:W-:Y:S02]  /*0a10*/  MOV R2, UR8 ;  /* 0x0000000800027c02 */ /* 0x000fe40008000f00 */
[----:B------:R-:W-:Y:S02]  /*0a20*/  MOV R4, UR6 ;  /* 0x0000000600047c02 */ /* 0x000fe40008000f00 */
[----:B------:R-:W-:-:S07]  /*0a30*/  MOV R7, UR5 ;  /* 0x0000000500077c02 */ /* 0x000fce0008000f00 */
.L_x_0:
[----:B------:R-:W2:Y:S04]  /*0a40*/  LDG.E R13, desc[UR12][R4.64+-0x8] ;  /* 0xfffff80c040d7981 */ /* 0x000ea8000c1e1900 */
[----:B------:R-:W3:Y:S04]  /*0a50*/  LDG.E R12, desc[UR12][R2.64+-0x8] ;  /* 0xfffff80c020c7981 */ /* 0x000ee8000c1e1900 */
[----:B------:R-:W4:Y:S01]  /*0a60*/  LDG.E R17, desc[UR12][R6.64+-0x8] ;  /* 0xfffff80c06117981 */ /* 0x000f22000c1e1900 */
[----:B--2---:R-:W-:Y:S02]  /*0a70*/  I2FP.F32.S32 R15, R13 ;  /* 0x0000000d000f7245 */ /* 0x004fe40000201400 */
        /* <DEDUP_REMOVED lines=8> */
[----:B------:R-:W0:Y:S02]  /*0b00*/  MUFU.COS R12, R14 ;  /* 0x0000000e000c7308 */ /* 0x000e240000000000 */
[----:B01----:R-:W-:-:S05]  /*0b10*/  FADD R11, R12, R11 ;  /* 0x0000000b0c0b7221 */ /* 0x003fca0000000000 */
        /* <DEDUP_REMOVED lines=14> */
[----:B0-----:R-:W-:-:S05]  /*0c00*/  FADD R11, R11, R12 ;  /* 0x0000000c0b0b7221 */ /* 0x001fca0000000000 */
        /* <DEDUP_REMOVED lines=92> */
[----:B0-----:R-:W3:Y:S04]  /*11d0*/  LDG.E R11, desc[UR12][R2.64+0x18] ;  /* 0x0000180c020b7981 */ /* 0x001ee8000c1e1900 */
        /* <DEDUP_REMOVED lines=24> */
[----:B-1----:R-:W-:-:S04]  /*1360*/  FMUL.RZ R14, R12, 0.15915493667125701904 ;  /* 0x3e22f9830c0e7820 */ /* 0x002fc8000040c000 */
        /* <DEDUP_REMOVED lines=18> */
[----:B------:R1:W2:Y:S04]  /*1490*/  LDG.E R13, desc[UR12][R4.64+0x24] ;  /* 0x0000240c040d7981 */ /* 0x0002a8000c1e1900 */
[----:B------:R3:W4:Y:S04]  /*14a0*/  LDG.E R12, desc[UR12][R2.64+0x24] ;  /* 0x0000240c020c7981 */ /* 0x000728000c1e1900 */
[----:B------:R5:W4:Y:S01]  /*14b0*/  LDG.E R17, desc[UR12][R6.64+0x24] ;  /* 0x0000240c06117981 */ /* 0x000b22000c1e1900 */
[----:B------:R-:W-:Y:S01]  /*14c0*/  UIADD3 UR4, UPT, UPT, UR4, 0xc, URZ ;  /* 0x0000000c04047890 */ /* 0x000fe2000fffe0ff */
[----:B-1----:R-:W-:-:S03]  /*14d0*/  IADD3 R4, P1, PT, R4, 0x30, RZ ;  /* 0x0000003004047810 */ /* 0x002fc60007f3e0ff */
[----:B------:R-:W-:Y:S01]  /*14e0*/  UISETP.NE.AND UP0, UPT, UR4, 0x11c, UPT ;  /* 0x0000011c0400788c */ /* 0x000fe2000bf05270 */
[----:B---3--:R-:W-:Y:S02]  /*14f0*/  IADD3 R2, P0, PT, R2, 0x30, RZ ;  /* 0x0000003002027810 */ /* 0x008fe40007f1e0ff */
[----:B------:R-:W-:Y:S02]  /*1500*/  IADD3.X R5, PT, PT, RZ, R5, RZ, P1, !PT ;  /* 0x00000005ff057210 */ /* 0x000fe40000ffe4ff */
[----:B-----5:R-:W-:Y:S02]  /*1510*/  IADD3 R6, P2, PT, R6, 0x30, RZ ;  /* 0x0000003006067810 */ /* 0x020fe40007f5e0ff */
[----:B------:R-:W-:Y:S02]  /*1520*/  IADD3.X R3, PT, PT, RZ, R3, RZ, P0, !PT ;  /* 0x00000003ff037210 */ /* 0x000fe400007fe4ff */
[----:B------:R-:W-:Y:S02]  /*1530*/  IADD3.X R7, PT, PT, RZ, R7, RZ, P2, !PT ;  /* 0x00000007ff077210 */ /* 0x000fe400017fe4ff */
[----:B--2---:R-:W-:-:S02]  /*1540*/  I2FP.F32.S32 R15, R13 ;  /* 0x0000000d000f7245 */ /* 0x004fc40000201400 */
[----:B----4-:R-:W-:-:S03]  /*1550*/  I2FP.F32.S32 R13, R12 ;  /* 0x0000000c000d7245 */ /* 0x010fc60000201400 */
        /* <DEDUP_REMOVED lines=10> */
[----:B------:R-:W-:Y:S05]  /*1600*/  BRA.U UP0, `(.L_x_0) ;  /* 0xfffffff5000c7547 */ /* 0x000fea000b83ffff */
[----:B------:R-:W-:Y:S05]  /*1610*/  EXIT ;  /* 0x000000000000794d */ /* 0x000fea0003800000 */
.L_x_1:
[----:B------:R-:W-:-:S00]  /*1620*/  BRA `(.L_x_1) ;  /* 0xfffffffc00fc7947 */ /* 0x000fc0000383ffff */
[----:B------:R-:W-:-:S00]  /*1630*/  NOP ;  /* 0x0000000000007918 */ /* 0x000fc00000000000 */
        /* <DEDUP_REMOVED lines=12> */
.L_x_4:


//--------------------- .text._Z13fresnel_gpu_0PiS_PfS0_ --------------------------
	.section	.text._Z13fresnel_gpu_0PiS_PfS0_,"ax",@progbits
	.align	128
        .global         _Z13fresnel_gpu_0PiS_PfS0_
        .type           _Z13fresnel_gpu_0PiS_PfS0_,@function
        .size           _Z13fresnel_gpu_0PiS_PfS0_,(.L_x_5 - _Z13fresnel_gpu_0PiS_PfS0_)
        .other          _Z13fresnel_gpu_0PiS_PfS0_,@"STO_CUDA_ENTRY STV_DEFAULT"
_Z13fresnel_gpu_0PiS_PfS0_:
.text._Z13fresnel_gpu_0PiS_PfS0_:
[----:B------:R-:W-:Y:S08]  /*0000*/  LDC R1, c[0x0][0x37c] ;  /* 0x0000df00ff017b82 */ /* 0x000ff00000000800 */
[----:B------:R-:W0:Y:S01]  /*0010*/  LDC.64 R4, c[0x0][0x388] ;  /* 0x0000e200ff047b82 */ /* 0x000e220000000a00 */
[----:B------:R-:W0:Y:S01]  /*0020*/  LDCU.64 UR12, c[0x0][0x358] ;  /* 0x00006b00ff0c77ac */ /* 0x000e220008000a00 */
[----:B------:R-:W1:Y:S01]  /*0030*/  S2R R10, SR_CTAID.X ;  /* 0x00000000000a7919 */ /* 0x000e620000002500 */
[----:B------:R-:W1:Y:S05]  /*0040*/  S2R R13, SR_TID.X ;  /* 0x00000000000d7919 */ /* 0x000e6a0000002100 */
[----:B------:R-:W2:Y:S01]  /*0050*/  LDC.64 R6, c[0x0][0x380] ;  /* 0x0000e000ff067b82 */ /* 0x000ea20000000a00 */
[----:B------:R-:W3:Y:S01]  /*0060*/  S2R R0, SR_CTAID.Y ;  /* 0x0000000000007919 */ /* 0x000ee20000002600 */
[----:B------:R-:W3:Y:S06]  /*0070*/  S2R R15, SR_TID.Y ;  /* 0x00000000000f7919 */ /* 0x000eec0000002200 */
[----:B------:R-:W4:Y:S01]  /*0080*/  LDC.64 R8, c[0x0][0x390] ;  /* 0x0000e400ff087b82 */ /* 0x000f220000000a00 */
[----:B------:R-:W1:Y:S01]  /*0090*/  LDCU UR4, c[0x0][0x360] ;  /* 0x00006c00ff0477ac */ /* 0x000e620008000800 */
[----:B------:R-:W5:Y:S01]  /*00a0*/  LDCU.64 UR10, c[0x0][0x390] ;  /* 0x00007200ff0a77ac */ /* 0x000f620008000a00 */
[----:B0-----:R-:W5:Y:S05]  /*00b0*/  LDG.E R16, desc[UR12][R4.64] ;  /* 0x0000000c04107981 */ /* 0x001f6a000c1e1900 */
[----:B------:R-:W0:Y:S01]  /*00c0*/  LDC.64 R2, c[0x0][0x398] ;  /* 0x0000e600ff027b82 */ /* 0x000e220000000a00 */
[----:B--2---:R-:W2:Y:S01]  /*00d0*/  LDG.E R14, desc[UR12][R6.64] ;  /* 0x0000000c060e7981 */ /* 0x004ea2000c1e1900 */
[----:B------:R-:W3:Y:S03]  /*00e0*/  LDCU UR5, c[0x0][0x364] ;  /* 0x00006c80ff0577ac */ /* 0x000ee60008000800 */
[----:B----4-:R-:W4:Y:S01]  /*00f0*/  LDG.E R11, desc[UR12][R8.64] ;  /* 0x0000000c080b7981 */ /* 0x010f22000c1e1900 */
[----:B-1----:R-:W-:-:S02]  /*0100*/  IMAD R10, R10, UR4, R13 ;  /* 0x000000040a0a7c24 */ /* 0x002fc4000f8e020d */
[----:B---3--:R-:W-:Y:S01]  /*0110*/  IMAD R13, R0, UR5, R15 ;  /* 0x00000005000d7c24 */ /* 0x008fe2000f8e020f */
[----:B------:R-:W1:Y:S04]  /*0120*/  LDCU.128 UR4, c[0x0][0x380] ;  /* 0x00007000ff0477ac */ /* 0x000e680008000c00 */
[----:B------:R-:W-:-:S05]  /*0130*/  LEA R15, R13, R10, 0xa ;  /* 0x0000000a0d0f7211 */ /* 0x000fca00078e50ff */
[----:B0-----:R-:W-:-:S05]  /*0140*/  IMAD.WIDE R2, R15, 0x4, R2 ;  /* 0x000000040f027825 */ /* 0x001fca00078e0202 */
[----:B------:R-:W3:Y:S01]  /*0150*/  LDG.E R12, desc[UR12][R2.64] ;  /* 0x0000000c020c7981 */ /* 0x000ee2000c1e1900 */
[----:B------:R-:W-:Y:S02]  /*0160*/  I2FP.F32.U32 R0, R13 ;  /* 0x0000000d00007245 */ /* 0x000fe40000201000 */
[----:B------:R-:W-:Y:S02]  /*0170*/  I2FP.F32.S32 R10, R10 ;  /* 0x0000000a000a7245 */ /* 0x000fe40000201400 */
[----:B-----5:R-:W-:-:S05]  /*0180*/  I2FP.F32.S32 R15, R16 ;  /* 0x00000010000f7245 */ /* 0x020fca0000201400 */
[----:B------:R-:W-:Y:S01]  /*0190*/  FADD R15, R0, -R15 ;  /* 0x8000000f000f7221 */ /* 0x000fe20000000000 */
[----:B--2---:R-:W-:-:S03]  /*01a0*/  I2FP.F32.S32 R13, R14 ;  /* 0x0000000e000d7245 */ /* 0x004fc60000201400 */
[----:B------:R-:W-:Y:S02]  /*01b0*/  FMUL R14, R15, R15 ;  /* 0x0000000f0f0e7220 */ /* 0x000fe40000400000 */
[----:B------:R-:W-:-:S04]  /*01c0*/  FADD R13, R10, -R13 ;  /* 0x8000000d0a0d7221 */ /* 0x000fc80000000000 */
[----:B------:R-:W-:-:S04]  /*01d0*/  FFMA R14, R13, R13, R14 ;  /* 0x0000000d0d0e7223 */ /* 0x000fc8000000000e */
[----:B------:R-:W-:-:S04]  /*01e0*/  FMUL R14, R14, 4.9630212783813476562 ;  /* 0x409ed1120e0e7820 */ /* 0x000fc80000400000 */
[----:B----4-:R-:W-:-:S04]  /*01f0*/  FMUL R11, R14, R11 ;  /* 0x0000000b0e0b7220 */ /* 0x010fc80000400000 */
[----:B------:R-:W-:-:S04]  /*0200*/  FMUL.RZ R14, R11, 0.15915493667125701904 ;  /* 0x3e22f9830b0e7820 */ /* 0x000fc8000040c000 */
[----:B------:R-:W3:Y:S02]  /*0210*/  MUFU.COS R11, R14 ;  /* 0x0000000e000b7308 */ /* 0x000ee40000000000 */
[----:B---3--:R-:W-:-:S05]  /*0220*/  FADD R11, R12, R11 ;  /* 0x0000000b0c0b7221 */ /* 0x008fca0000000000 */
        /* <DEDUP_REMOVED lines=93> */
[----:B------:R4:W5:Y:S01]  /*0800*/  LDG.E R9, desc[UR12][R8.64+0x1c] ;  /* 0x00001c0c08097981 */ /* 0x000962000c1e1900 */
[----:B-1----:R-:W-:-:S02]  /*0810*/  UIADD3 UR8, UP0, UPT, UR4, 0x8, URZ ;  /* 0x0000000804087890 */ /* 0x002fc4000ff1e0ff */
[----:B------:R-:W-:Y:S02]  /*0820*/  UIADD3 UR6, UP1, UPT, UR6, 0x8, URZ ;  /* 0x0000000806067890 */ /* 0x000fe4000ff3e0ff */
[----:B------:R-:W-:Y:S02]  /*0830*/  UIADD3 UR4, UP2, UPT, UR10, 0x8, URZ ;  /* 0x000000080a047890 */ /* 0x000fe4000ff5e0ff */
[----:B------:R-:W-:Y:S02]  /*0840*/  UIADD3 UR8, UP3, UPT, UR8, 0x20, URZ ;  /* 0x0000002008087890 */ /* 0x000fe4000ff7e0ff */
[----:B------:R-:W-:Y:S02]  /*0850*/  UIADD3 UR6, UP4, UPT, UR6, 0x20, URZ ;  /* 0x0000002006067890 */ /* 0x000fe4000ff9e0ff */
[----:B------:R-:W-:Y:S02]  /*0860*/  UIADD3 UR4, UP5, UPT, UR4, 0x20, URZ ;  /* 0x0000002004047890 */ /* 0x000fe4000ffbe0ff */
[----:B------:R-:W-:-:S02]  /*0870*/  UIADD3.X UR9, UPT, UPT, URZ, URZ, UR5, UP3, UP0 ;  /* 0x000000ffff097290 */ /* 0x000fc40009fe0405 */
[----:B------:R-:W-:Y:S02]  /*0880*/  UIADD3.X UR7, UPT, UPT, URZ, URZ, UR7, UP4, UP1 ;  /* 0x000000ffff077290 */ /* 0x000fe4000a7e2407 */
[----:B------:R-:W-:Y:S01]  /*0890*/  UIADD3.X UR5, UPT, UPT, URZ, URZ, UR11, UP5, UP2 ;  /* 0x000000ffff057290 */ /* 0x000fe2000afe440b */
[----:B----4-:R-:W-:Y:S01]  /*08a0*/  MOV R8, UR4 ;  /* 0x0000000400087c02 */ /* 0x010fe20008000f00 */
[----:B------:R-:W-:Y:S01]  /*08b0*/  UMOV UR4, 0x8 ;  /* 0x0000000800047882 */ /* 0x000fe20000000000 */
[----:B------:R-:W-:Y:S02]  /*08c0*/  MOV R5, UR9 ;  /* 0x0000000900057c02 */ /* 0x000fe40008000f00 */
[----:B------:R-:W-:Y:S02]  /*08d0*/  MOV R7, UR7 ;  /* 0x0000000700077c02 */ /* 0x000fe40008000f00 */
[----:B--2---:R-:W-:Y:S02]  /*08e0*/  I2FP.F32.S32 R15, R4 ;  /* 0x00000004000f7245 */ /* 0x004fe40000201400 */
[----:B---3--:R-:W-:-:S03]  /*08f0*/  I2FP.F32.S32 R13, R6 ;  /* 0x00000006000d7245 */ /* 0x008fc60000201400 */
[----:B------:R-:W-:Y:S01]  /*0900*/  FADD R15, R0, -R15 ;  /* 0x8000000f000f7221 */ /* 0x000fe20000000000 */
[----:B------:R-:W-:Y:S01]  /*0910*/  MOV R6, UR6 ;  /* 0x0000000600067c02 */ /* 0x000fe20008000f00 */
[----:B------:R-:W-:Y:S02]  /*0920*/  FADD R13, R10, -R13 ;  /* 0x8000000d0a0d7221 */ /* 0x000fe40000000000 */
[----:B------:R-:W-:-:S04]  /*0930*/  FMUL R12, R15, R15 ;  /* 0x0000000f0f0c7220 */ /* 0x000fc80000400000 */
[----:B------:R-:W-:-:S04]  /*0940*/  FFMA R12, R13, R13, R12 ;  /* 0x0000000d0d0c7223 */ /* 0x000fc8000000000c */
[----:B------:R-:W-:-:S04]  /*0950*/  FMUL R12, R12, 4.9630212783813476562 ;  /* 0x409ed1120c0c7820 */ /* 0x000fc80000400000 */
[----:B-----5:R-:W-:Y:S01]  /*0960*/  FMUL R12, R12, R9 ;  /* 0x000000090c0c7220 */ /* 0x020fe20000400000 */
[----:B------:R-:W-:-:S03]  /*0970*/  MOV R9, UR5 ;  /* 0x0000000500097c02 */ /* 0x000fc60008000f00 */
[----:B------:R-:W-:-:S06]  /*0980*/  FMUL.RZ R4, R12, 0.15915493667125701904 ;  /* 0x3e22f9830c047820 */ /* 0x000fcc000040c000 */
[----:B------:R-:W0:Y:S02]  /*0990*/  MUFU.COS R4, R4 ;  /* 0x0000000400047308 */ /* 0x000e240000000000 */
[----:B0-----:R-:W-:Y:S01]  /*09a0*/  FADD R11, R11, R4 ;  /* 0x000000040b0b7221 */ /* 0x001fe20000000000 */
[----:B------:R-:W-:-:S04]  /*09b0*/  MOV R4, UR8 ;  /* 0x0000000800047c02 */ /* 0x000fc80008000f00 */
[----:B------:R0:W-:Y:S03]  /*09c0*/  STG.E desc[UR12][R2.64], R11 ;  /* 0x0000000b02007986 */ /* 0x0001e6000c10190c */
.L_x_2:
        /* <DEDUP_REMOVED lines=190> */
.L_x_3:
        /* <DEDUP_REMOVED lines=13> */
.L_x_5:


//--------------------- .nv.shared.reserved.0     --------------------------
	.section	.nv.shared.reserved.0,"aw",@nobits
	.weak		__nv_reservedSMEM_offset_0_alias
	.size		__nv_reservedSMEM_offset_0_alias, 0, 64
	.other		__nv_reservedSMEM_offset_0_alias,@"STO_CUDA_RESERVED_SHARED STV_DEFAULT"
__nv_reservedSMEM_offset_0_alias:
	.zero		0
	.zero		64


//--------------------- .nv.constant0._Z13fresnel_gpu_1PiS_PfS0_ --------------------------
	.section	.nv.constant0._Z13fresnel_gpu_1PiS_PfS0_,"a",@progbits
	.sectionflags	@""
	.align	4
.nv.constant0._Z13fresnel_gpu_1PiS_PfS0_:
	.zero		928


//--------------------- .nv.constant0._Z13fresnel_gpu_0PiS_PfS0_ --------------------------
	.section	.nv.constant0._Z13fresnel_gpu_0PiS_PfS0_,"a",@progbits
	.sectionflags	@""
	.align	4
.nv.constant0._Z13fresnel_gpu_0PiS_PfS0_:
	.zero		928


//--------------------- SYMBOLS --------------------------

	.type		.nv.reservedSmem.offset0,@object
	.size		.nv.reservedSmem.offset0,0x4
